//
// Generated by NVIDIA NVVM Compiler
//
// Compiler Build ID: CL-36424714
// Cuda compilation tools, release 13.0, V13.0.88
// Based on NVVM 20.0.0
//

.version 9.0
.target sm_100
.address_size 64

	// .globl	default_function_kernel

.visible .entry default_function_kernel(
	.param .u64 .ptr .align 1 default_function_kernel_param_0,
	.param .u64 .ptr .align 1 default_function_kernel_param_1
)
{
	.reg .pred 	%p<3>;
	.reg .b32 	%r<9>;
	.reg .b32 	%f<132>;
	.reg .b64 	%rd<11>;

	ld.param.u64 	%rd6, [default_function_kernel_param_0];
	ld.param.u64 	%rd5, [default_function_kernel_param_1];
	cvta.to.global.u64 	%rd7, %rd6;
	add.s64 	%rd1, %rd7, 124;
	mov.b32 	%r7, 0;
	mov.f32 	%f131, 0f3F800000;
$L__BB0_1:
	mul.wide.u32 	%rd8, %r7, 3024;
	add.s64 	%rd10, %rd1, %rd8;
	mov.b32 	%r8, 0;
$L__BB0_2:
	ld.global.nc.f32 	%f5, [%rd10+-124];
	mul.f32 	%f6, %f131, %f5;
	ld.global.nc.f32 	%f7, [%rd10+-120];
	mul.f32 	%f8, %f6, %f7;
	ld.global.nc.f32 	%f9, [%rd10+-116];
	mul.f32 	%f10, %f8, %f9;
	ld.global.nc.f32 	%f11, [%rd10+-112];
	mul.f32 	%f12, %f10, %f11;
	ld.global.nc.f32 	%f13, [%rd10+-108];
	mul.f32 	%f14, %f12, %f13;
	ld.global.nc.f32 	%f15, [%rd10+-104];
	mul.f32 	%f16, %f14, %f15;
	ld.global.nc.f32 	%f17, [%rd10+-100];
	mul.f32 	%f18, %f16, %f17;
	ld.global.nc.f32 	%f19, [%rd10+-96];
	mul.f32 	%f20, %f18, %f19;
	ld.global.nc.f32 	%f21, [%rd10+-92];
	mul.f32 	%f22, %f20, %f21;
	ld.global.nc.f32 	%f23, [%rd10+-88];
	mul.f32 	%f24, %f22, %f23;
	ld.global.nc.f32 	%f25, [%rd10+-84];
	mul.f32 	%f26, %f24, %f25;
	ld.global.nc.f32 	%f27, [%rd10+-80];
	mul.f32 	%f28, %f26, %f27;
	ld.global.nc.f32 	%f29, [%rd10+-76];
	mul.f32 	%f30, %f28, %f29;
	ld.global.nc.f32 	%f31, [%rd10+-72];
	mul.f32 	%f32, %f30, %f31;
	ld.global.nc.f32 	%f33, [%rd10+-68];
	mul.f32 	%f34, %f32, %f33;
	ld.global.nc.f32 	%f35, [%rd10+-64];
	mul.f32 	%f36, %f34, %f35;
	ld.global.nc.f32 	%f37, [%rd10+-60];
	mul.f32 	%f38, %f36, %f37;
	ld.global.nc.f32 	%f39, [%rd10+-56];
	mul.f32 	%f40, %f38, %f39;
	ld.global.nc.f32 	%f41, [%rd10+-52];
	mul.f32 	%f42, %f40, %f41;
	ld.global.nc.f32 	%f43, [%rd10+-48];
	mul.f32 	%f44, %f42, %f43;
	ld.global.nc.f32 	%f45, [%rd10+-44];
	mul.f32 	%f46, %f44, %f45;
	ld.global.nc.f32 	%f47, [%rd10+-40];
	mul.f32 	%f48, %f46, %f47;
	ld.global.nc.f32 	%f49, [%rd10+-36];
	mul.f32 	%f50, %f48, %f49;
	ld.global.nc.f32 	%f51, [%rd10+-32];
	mul.f32 	%f52, %f50, %f51;
	ld.global.nc.f32 	%f53, [%rd10+-28];
	mul.f32 	%f54, %f52, %f53;
	ld.global.nc.f32 	%f55, [%rd10+-24];
	mul.f32 	%f56, %f54, %f55;
	ld.global.nc.f32 	%f57, [%rd10+-20];
	mul.f32 	%f58, %f56, %f57;
	ld.global.nc.f32 	%f59, [%rd10+-16];
	mul.f32 	%f60, %f58, %f59;
	ld.global.nc.f32 	%f61, [%rd10+-12];
	mul.f32 	%f62, %f60, %f61;
	ld.global.nc.f32 	%f63, [%rd10+-8];
	mul.f32 	%f64, %f62, %f63;
	ld.global.nc.f32 	%f65, [%rd10+-4];
	mul.f32 	%f66, %f64, %f65;
	ld.global.nc.f32 	%f67, [%rd10];
	mul.f32 	%f68, %f66, %f67;
	ld.global.nc.f32 	%f69, [%rd10+4];
	mul.f32 	%f70, %f68, %f69;
	ld.global.nc.f32 	%f71, [%rd10+8];
	mul.f32 	%f72, %f70, %f71;
	ld.global.nc.f32 	%f73, [%rd10+12];
	mul.f32 	%f74, %f72, %f73;
	ld.global.nc.f32 	%f75, [%rd10+16];
	mul.f32 	%f76, %f74, %f75;
	ld.global.nc.f32 	%f77, [%rd10+20];
	mul.f32 	%f78, %f76, %f77;
	ld.global.nc.f32 	%f79, [%rd10+24];
	mul.f32 	%f80, %f78, %f79;
	ld.global.nc.f32 	%f81, [%rd10+28];
	mul.f32 	%f82, %f80, %f81;
	ld.global.nc.f32 	%f83, [%rd10+32];
	mul.f32 	%f84, %f82, %f83;
	ld.global.nc.f32 	%f85, [%rd10+36];
	mul.f32 	%f86, %f84, %f85;
	ld.global.nc.f32 	%f87, [%rd10+40];
	mul.f32 	%f88, %f86, %f87;
	ld.global.nc.f32 	%f89, [%rd10+44];
	mul.f32 	%f90, %f88, %f89;
	ld.global.nc.f32 	%f91, [%rd10+48];
	mul.f32 	%f92, %f90, %f91;
	ld.global.nc.f32 	%f93, [%rd10+52];
	mul.f32 	%f94, %f92, %f93;
	ld.global.nc.f32 	%f95, [%rd10+56];
	mul.f32 	%f96, %f94, %f95;
	ld.global.nc.f32 	%f97, [%rd10+60];
	mul.f32 	%f98, %f96, %f97;
	ld.global.nc.f32 	%f99, [%rd10+64];
	mul.f32 	%f100, %f98, %f99;
	ld.global.nc.f32 	%f101, [%rd10+68];
	mul.f32 	%f102, %f100, %f101;
	ld.global.nc.f32 	%f103, [%rd10+72];
	mul.f32 	%f104, %f102, %f103;
	ld.global.nc.f32 	%f105, [%rd10+76];
	mul.f32 	%f106, %f104, %f105;
	ld.global.nc.f32 	%f107, [%rd10+80];
	mul.f32 	%f108, %f106, %f107;
	ld.global.nc.f32 	%f109, [%rd10+84];
	mul.f32 	%f110, %f108, %f109;
	ld.global.nc.f32 	%f111, [%rd10+88];
	mul.f32 	%f112, %f110, %f111;
	ld.global.nc.f32 	%f113, [%rd10+92];
	mul.f32 	%f114, %f112, %f113;
	ld.global.nc.f32 	%f115, [%rd10+96];
	mul.f32 	%f116, %f114, %f115;
	ld.global.nc.f32 	%f117, [%rd10+100];
	mul.f32 	%f118, %f116, %f117;
	ld.global.nc.f32 	%f119, [%rd10+104];
	mul.f32 	%f120, %f118, %f119;
	ld.global.nc.f32 	%f121, [%rd10+108];
	mul.f32 	%f122, %f120, %f121;
	ld.global.nc.f32 	%f123, [%rd10+112];
	mul.f32 	%f124, %f122, %f123;
	ld.global.nc.f32 	%f125, [%rd10+116];
	mul.f32 	%f126, %f124, %f125;
	ld.global.nc.f32 	%f127, [%rd10+120];
	mul.f32 	%f128, %f126, %f127;
	ld.global.nc.f32 	%f129, [%rd10+124];
	mul.f32 	%f131, %f128, %f129;
	add.s32 	%r8, %r8, 1;
	add.s64 	%rd10, %rd10, 252;
	setp.ne.s32 	%p1, %r8, 12;
	@%p1 bra 	$L__BB0_2;
	add.s32 	%r7, %r7, 1;
	setp.ne.s32 	%p2, %r7, 7;
	@%p2 bra 	$L__BB0_1;
	cvta.to.global.u64 	%rd9, %rd5;
	st.global.f32 	[%rd9], %f131;
	ret;

}


// ===== COMPILED SASS (sm_100) =====

	.target	sm_100

	.elftype	@"ET_EXEC"


//--------------------- .note.nv.tkinfo           --------------------------
	.section	.note.nv.tkinfo,"",@"SHT_NOTE"
	.sectionflags	@"SHF_NOTE_NV_TKINFO"
	.tkinfo
        /*0018*/ 	.word	0x00000002
        /*0030*/ 	.string	""
        /*0030*/ 	.string	"ptxas"
        /*0030*/ 	.string	"Cuda compilation tools, release 13.0, V13.0.88"
        /*0030*/ 	.string	"Build cuda_13.0.r13.0/compiler.36424714_0"
        /*0030*/ 	.string	"-arch sm_100 -m 64 "



//--------------------- .note.nv.cuinfo           --------------------------
	.section	.note.nv.cuinfo,"",@"SHT_NOTE"
	.sectionflags	@"SHF_NOTE_NV_CUINFO"
        /*0018*/ 	.short	0x0002
        /*001a*/ 	.short	0x0064
        /*001c*/ 	.short	0x0082
	.zero		2


//--------------------- .nv.info                  --------------------------
	.section	.nv.info,"",@"SHT_CUDA_INFO"
	.align	4


	//----- nvinfo : EIATTR_REGCOUNT
	.align		4
        /*0000*/ 	.byte	0x04, 0x2f
        /*0002*/ 	.short	(.L_1 - .L_0)
	.align		4
.L_0:
        /*0004*/ 	.word	index@(default_function_kernel)
        /*0008*/ 	.word	0x0000001f


	//----- nvinfo : EIATTR_FRAME_SIZE
	.align		4
.L_1:
        /*000c*/ 	.byte	0x04, 0x11
        /*000e*/ 	.short	(.L_3 - .L_2)
	.align		4
.L_2:
        /*0010*/ 	.word	index@(default_function_kernel)
        /*0014*/ 	.word	0x00000000


	//----- nvinfo : EIATTR_MIN_STACK_SIZE
	.align		4
.L_3:
        /*0018*/ 	.byte	0x04, 0x12
        /*001a*/ 	.short	(.L_5 - .L_4)
	.align		4
.L_4:
        /*001c*/ 	.word	index@(default_function_kernel)
        /*0020*/ 	.word	0x00000000
.L_5:


//--------------------- .nv.compat                --------------------------
	.section	.nv.compat,"",@"SHT_CUDA_COMPAT_INFO"
	.align	4
        /*0000*/ 	.byte	0x02, 0x09, 0x00, 0x00, 0x02, 0x02, 0x01, 0x00, 0x02, 0x05, 0x05, 0x00, 0x03, 0x07, 0x01, 0x01
        /*0010*/ 	.byte	0x02, 0x03, 0x00, 0x00, 0x02, 0x06, 0x01, 0x00, 0x04, 0x0b, 0x08, 0x00, 0x09, 0x00, 0x00, 0x00
        /*0020*/ 	.byte	0x00, 0x00, 0x00, 0x00


//--------------------- .nv.info.default_function_kernel --------------------------
	.section	.nv.info.default_function_kernel,"",@"SHT_CUDA_INFO"
	.sectionflags	@""
	.align	4


	//----- nvinfo : EIATTR_CUDA_API_VERSION
	.align		4
        /*0000*/ 	.byte	0x04, 0x37
        /*0002*/ 	.short	(.L_7 - .L_6)
.L_6:
        /*0004*/ 	.word	0x00000082


	//----- nvinfo : EIATTR_KPARAM_INFO
	.align		4
.L_7:
        /*0008*/ 	.byte	0x04, 0x17
        /*000a*/ 	.short	(.L_9 - .L_8)
.L_8:
        /*000c*/ 	.word	0x00000000
        /*0010*/ 	.short	0x0001
        /*0012*/ 	.short	0x0008
        /*0014*/ 	.byte	0x00, 0xf5, 0x21, 0x00


	//----- nvinfo : EIATTR_KPARAM_INFO
	.align		4
.L_9:
        /*0018*/ 	.byte	0x04, 0x17
        /*001a*/ 	.short	(.L_11 - .L_10)
.L_10:
        /*001c*/ 	.word	0x00000000
        /*0020*/ 	.short	0x0000
        /*0022*/ 	.short	0x0000
        /*0024*/ 	.byte	0x00, 0xf5, 0x21, 0x00


	//----- nvinfo : EIATTR_SPARSE_MMA_MASK
	.align		4
.L_11:
        /*0028*/ 	.byte	0x03, 0x50
        /*002a*/ 	.short	0x0000


	//----- nvinfo : EIATTR_MAXREG_COUNT
	.align		4
        /*002c*/ 	.byte	0x03, 0x1b
        /*002e*/ 	.short	0x00ff


	//----- nvinfo : EIATTR_MERCURY_ISA_VERSION
	.align		4
        /*0030*/ 	.byte	0x03, 0x5f
        /*0032*/ 	.short	0x0101


	//----- nvinfo : EIATTR_VRC_CTA_INIT_COUNT
	.align		4
        /*0034*/ 	.byte	0x02, 0x4a
	.zero		1
	.zero		1


	//----- nvinfo : EIATTR_EXIT_INSTR_OFFSETS
	.align		4
        /*0038*/ 	.byte	0x04, 0x1c
        /*003a*/ 	.short	(.L_13 - .L_12)


	//   ....[0]....
.L_12:
        /*003c*/ 	.word	0x00000960


	//----- nvinfo : EIATTR_CBANK_PARAM_SIZE
	.align		4
.L_13:
        /*0040*/ 	.byte	0x03, 0x19
        /*0042*/ 	.short	0x0010


	//----- nvinfo : EIATTR_PARAM_CBANK
	.align		4
        /*0044*/ 	.byte	0x04, 0x0a
        /*0046*/ 	.short	(.L_15 - .L_14)
	.align		4
.L_14:
        /*0048*/ 	.word	index@(.nv.constant0.default_function_kernel)
        /*004c*/ 	.short	0x0380
        /*004e*/ 	.short	0x0010


	//----- nvinfo : EIATTR_SW_WAR
	.align		4
.L_15:
        /*0050*/ 	.byte	0x04, 0x36
        /*0052*/ 	.short	(.L_17 - .L_16)
.L_16:
        /*0054*/ 	.word	0x00000008
.L_17:


//--------------------- .nv.callgraph             --------------------------
	.section	.nv.callgraph,"",@"SHT_CUDA_CALLGRAPH"
	.align	4
	.sectionentsize	8
	.align		4
        /*0000*/ 	.word	0x00000000
	.align		4
        /*0004*/ 	.word	0xffffffff
	.align		4
        /*0008*/ 	.word	0x00000000
	.align		4
        /*000c*/ 	.word	0xfffffffe
	.align		4
        /*0010*/ 	.word	0x00000000
	.align		4
        /*0014*/ 	.word	0xfffffffd
	.align		4
        /*0018*/ 	.word	0x00000000
	.align		4
        /*001c*/ 	.word	0xfffffffc


//--------------------- .text.default_function_kernel --------------------------
	.section	.text.default_function_kernel,"ax",@progbits
	.align	128
        .global         default_function_kernel
        .type           default_function_kernel,@function
        .size           default_function_kernel,(.L_x_3 - default_function_kernel)
        .other          default_function_kernel,@"STO_CUDA_ENTRY STV_DEFAULT"
default_function_kernel:
.text.default_function_kernel:
[----:B------:R-:W-:Y:S01]  /*0000*/  LDC R1, c[0x0][0x37c] ;  /* 0x0000df00ff017b82 */ /* 0x000fe20000000800 */
[----:B------:R-:W0:Y:S01]  /*0010*/  LDCU.64 UR6, c[0x0][0x380] ;  /* 0x00007000ff0677ac */ /* 0x000e220008000a00 */
[----:B------:R-:W-:Y:S01]  /*0020*/  HFMA2 R13, -RZ, RZ, 1.875, 0 ;  /* 0x3f800000ff0d7431 */ /* 0x000fe200000001ff */
[----:B------:R-:W1:Y:S01]  /*0030*/  LDCU.64 UR10, c[0x0][0x358] ;  /* 0x00006b00ff0a77ac */ /* 0x000e620008000a00 */
[----:B------:R-:W-:Y:S01]  /*0040*/  UMOV UR4, URZ ;  /* 0x000000ff00047c82 */ /* 0x000fe20008000000 */
[----:B0-----:R-:W-:-:S04]  /*0050*/  UIADD3 UR6, UP0, UPT, UR6, 0x7c, URZ ;  /* 0x0000007c06067890 */ /* 0x001fc8000ff1e0ff */
[----:B-1----:R-:W-:-:S12]  /*0060*/  UIADD3.X UR7, UPT, UPT, URZ, UR7, URZ, UP0, !UPT ;  /* 0x00000007ff077290 */ /* 0x002fd800087fe4ff */
.L_x_1:
[----:B------:R-:W-:Y:S02]  /*0070*/  UIMAD.WIDE.U32 UR8, UR4, 0xbd0, UR6 ;  /* 0x00000bd0040878a5 */ /* 0x000fe4000f8e0006 */
[----:B------:R-:W-:Y:S01]  /*0080*/  UIADD3 UR4, UPT, UPT, UR4, 0x1, URZ ;  /* 0x0000000104047890 */ /* 0x000fe2000fffe0ff */
[----:B------:R-:W-:-:S03]  /*0090*/  UMOV UR5, URZ ;  /* 0x000000ff00057c82 */ /* 0x000fc60008000000 */
[----:B------:R-:W-:Y:S01]  /*00a0*/  MOV R5, UR9 ;  /* 0x0000000900057c02 */ /* 0x000fe20008000f00 */
[----:B------:R-:W-:Y:S01]  /*00b0*/  UISETP.NE.AND UP1, UPT, UR4, 0x7, UPT ;  /* 0x000000070400788c */ /* 0x000fe2000bf25270 */
[----:B------:R-:W-:Y:S02]  /*00c0*/  MOV R3, UR9 ;  /* 0x0000000900037c02 */ /* 0x000fe40008000f00 */
[----:B------:R-:W-:Y:S02]  /*00d0*/  MOV R2, UR8 ;  /* 0x0000000800027c02 */ /* 0x000fe40008000f00 */
[----:B------:R-:W-:Y:S02]  /*00e0*/  MOV R4, UR8 ;  /* 0x0000000800047c02 */ /* 0x000fe40008000f00 */
[----:B------:R-:W-:-:S07]  /*00f0*/  MOV R3, R5 ;  /* 0x0000000500037202 */ /* 0x000fce0000000f00 */
.L_x_0:
[----:B------:R-:W2:Y:S04]  /*0100*/  LDG.E.CONSTANT R18, desc[UR10][R2.64+-0x7c] ;  /* 0xffff840a02127981 */ /* 0x000ea8000c1e9900 */
[----:B------:R-:W3:Y:S04]  /*0110*/  LDG.E.CONSTANT R28, desc[UR10][R2.64+-0x78] ;  /* 0xffff880a021c7981 */ /* 0x000ee8000c1e9900 */
[----:B------:R-:W4:Y:S04]  /*0120*/  LDG.E.CONSTANT R16, desc[UR10][R2.64+-0x74] ;  /* 0xffff8c0a02107981 */ /* 0x000f28000c1e9900 */
[----:B------:R-:W5:Y:S04]  /*0130*/  LDG.E.CONSTANT R15, desc[UR10][R2.64+-0x70] ;  /* 0xffff900a020f7981 */ /* 0x000f68000c1e9900 */
        /* <DEDUP_REMOVED lines=19> */
[----:B------:R-:W5:Y:S01]  /*0270*/  LDG.E.CONSTANT R17, desc[UR10][R2.64+-0x1c] ;  /* 0xffffe40a02117981 */ /* 0x000f62000c1e9900 */
[----:B--2---:R-:W-:-:S03]  /*0280*/  FMUL R13, R18, R13 ;  /* 0x0000000d120d7220 */ /* 0x004fc60000400000 */
[----:B------:R-:W2:Y:S01]  /*0290*/  LDG.E.CONSTANT R18, desc[UR10][R2.64+-0x20] ;  /* 0xffffe00a02127981 */ /* 0x000ea2000c1e9900 */
[----:B---3--:R-:W-:-:S04]  /*02a0*/  FMUL R13, R13, R28 ;  /* 0x0000001c0d0d7220 */ /* 0x008fc80000400000 */
[----:B----4-:R-:W-:Y:S02]  /*02b0*/  FMUL R28, R13, R16 ;  /* 0x000000100d1c7220 */ /* 0x010fe40000400000 */
[----:B------:R-:W3:Y:S02]  /*02c0*/  LDG.E.CONSTANT R16, desc[UR10][R2.64+-0x18] ;  /* 0xffffe80a02107981 */ /* 0x000ee4000c1e9900 */
[----:B-----5:R-:W-:Y:S02]  /*02d0*/  FMUL R13, R28, R15 ;  /* 0x0000000f1c0d7220 */ /* 0x020fe40000400000 */
[----:B------:R-:W4:Y:S02]  /*02e0*/  LDG.E.CONSTANT R15, desc[UR10][R2.64+-0x14] ;  /* 0xffffec0a020f7981 */ /* 0x000f24000c1e9900 */
[----:B------:R-:W-:Y:S02]  /*02f0*/  FMUL R13, R13, R14 ;  /* 0x0000000e0d0d7220 */ /* 0x000fe40000400000 */
[----:B------:R-:W5:Y:S02]  /*0300*/  LDG.E.CONSTANT R14, desc[UR10][R2.64+-0x10] ;  /* 0xfffff00a020e7981 */ /* 0x000f64000c1e9900 */
[----:B------:R-:W-:-:S02]  /*0310*/  FMUL R27, R13, R26 ;  /* 0x0000001a0d1b7220 */ /* 0x000fc40000400000 */
[----:B------:R-:W5:Y:S02]  /*0320*/  LDG.E.CONSTANT R13, desc[UR10][R2.64+-0xc] ;  /* 0xfffff40a020d7981 */ /* 0x000f64000c1e9900 */
[----:B------:R-:W-:Y:S02]  /*0330*/  FMUL R26, R27, R12 ;  /* 0x0000000c1b1a7220 */ /* 0x000fe40000400000 */
[----:B------:R-:W5:Y:S02]  /*0340*/  LDG.E.CONSTANT R12, desc[UR10][R2.64+-0x8] ;  /* 0xfffff80a020c7981 */ /* 0x000f64000c1e9900 */
        /* <DEDUP_REMOVED lines=32> */
[----:B--2---:R-:W-:-:S02]  /*0550*/  FMUL R26, R27, R18 ;  /* 0x000000121b1a7220 */ /* 0x004fc40000400000 */
[----:B------:R-:W2:Y:S02]  /*0560*/  LDG.E.CONSTANT R18, desc[UR10][R2.64+0x3c] ;  /* 0x00003c0a02127981 */ /* 0x000ea4000c1e9900 */
[----:B------:R-:W-:Y:S02]  /*0570*/  FMUL R27, R26, R17 ;  /* 0x000000111a1b7220 */ /* 0x000fe40000400000 */
[----:B------:R-:W2:Y:S02]  /*0580*/  LDG.E.CONSTANT R17, desc[UR10][R2.64+0x40] ;  /* 0x0000400a02117981 */ /* 0x000ea4000c1e9900 */
[----:B---3--:R-:W-:Y:S02]  /*0590*/  FMUL R26, R27, R16 ;  /* 0x000000101b1a7220 */ /* 0x008fe40000400000 */
[----:B------:R-:W3:Y:S02]  /*05a0*/  LDG.E.CONSTANT R16, desc[UR10][R2.64+0x44] ;  /* 0x0000440a02107981 */ /* 0x000ee4000c1e9900 */
[----:B----4-:R-:W-:-:S02]  /*05b0*/  FMUL R27, R26, R15 ;  /* 0x0000000f1a1b7220 */ /* 0x010fc40000400000 */
[----:B------:R-:W4:Y:S02]  /*05c0*/  LDG.E.CONSTANT R15, desc[UR10][R2.64+0x48] ;  /* 0x0000480a020f7981 */ /* 0x000f24000c1e9900 */
[----:B-----5:R-:W-:Y:S02]  /*05d0*/  FMUL R26, R27, R14 ;  /* 0x0000000e1b1a7220 */ /* 0x020fe40000400000 */
        /* <DEDUP_REMOVED lines=24> */
[----:B------:R0:W5:Y:S02]  /*0760*/  LDG.E.CONSTANT R21, desc[UR10][R2.64+0x7c] ;  /* 0x00007c0a02157981 */ /* 0x000164000c1e9900 */
[----:B------:R-:W-:-:S04]  /*0770*/  FMUL R22, R27, R22 ;  /* 0x000000161b167220 */ /* 0x000fc80000400000 */
[----:B------:R-:W-:-:S04]  /*0780*/  FMUL R23, R22, R23 ;  /* 0x0000001716177220 */ /* 0x000fc80000400000 */
[----:B------:R-:W-:-:S04]  /*0790*/  FMUL R24, R23, R24 ;  /* 0x0000001817187220 */ /* 0x000fc80000400000 */
[----:B------:R-:W-:-:S04]  /*07a0*/  FMUL R25, R24, R25 ;  /* 0x0000001918197220 */ /* 0x000fc80000400000 */
[----:B------:R-:W-:-:S04]  /*07b0*/  FMUL R20, R25, R20 ;  /* 0x0000001419147220 */ /* 0x000fc80000400000 */
[----:B------:R-:W-:Y:S01]  /*07c0*/  FMUL R19, R20, R19 ;  /* 0x0000001314137220 */ /* 0x000fe20000400000 */
[----:B------:R-:W-:-:S04]  /*07d0*/  UIADD3 UR5, UPT, UPT, UR5, 0x1, URZ ;  /* 0x0000000105057890 */ /* 0x000fc8000fffe0ff */
[----:B------:R-:W-:Y:S01]  /*07e0*/  UISETP.NE.AND UP0, UPT, UR5, 0xc, UPT ;  /* 0x0000000c0500788c */ /* 0x000fe2000bf05270 */
[----:B0-----:R-:W-:-:S04]  /*07f0*/  IADD3 R2, P0, PT, R2, 0xfc, RZ ;  /* 0x000000fc02027810 */ /* 0x001fc80007f1e0ff */
[----:B------:R-:W-:Y:S01]  /*0800*/  IADD3.X R3, PT, PT, RZ, R3, RZ, P0, !PT ;  /* 0x00000003ff037210 */ /* 0x000fe200007fe4ff */
[----:B--2---:R-:W-:-:S04]  /*0810*/  FMUL R18, R19, R18 ;  /* 0x0000001213127220 */ /* 0x004fc80000400000 */
[----:B------:R-:W-:-:S04]  /*0820*/  FMUL R17, R18, R17 ;  /* 0x0000001112117220 */ /* 0x000fc80000400000 */
[----:B---3--:R-:W-:-:S04]  /*0830*/  FMUL R16, R17, R16 ;  /* 0x0000001011107220 */ /* 0x008fc80000400000 */
[----:B----4-:R-:W-:-:S04]  /*0840*/  FMUL R15, R16, R15 ;  /* 0x0000000f100f7220 */ /* 0x010fc80000400000 */
[----:B-----5:R-:W-:-:S04]  /*0850*/  FMUL R14, R15, R14 ;  /* 0x0000000e0f0e7220 */ /* 0x020fc80000400000 */
[----:B------:R-:W-:-:S04]  /*0860*/  FMUL R13, R14, R13 ;  /* 0x0000000d0e0d7220 */ /* 0x000fc80000400000 */
        /* <DEDUP_REMOVED lines=10> */
[----:B------:R-:W-:Y:S01]  /*0910*/  FMUL R13, R0, R21 ;  /* 0x00000015000d7220 */ /* 0x000fe20000400000 */
[----:B------:R-:W-:Y:S06]  /*0920*/  BRA.U UP0, `(.L_x_0) ;  /* 0xfffffff500f47547 */ /* 0x000fec000b83ffff */
[----:B------:R-:W-:Y:S05]  /*0930*/  BRA.U UP1, `(.L_x_1) ;  /* 0xfffffff501cc7547 */ /* 0x000fea000b83ffff */
[----:B------:R-:W0:Y:S02]  /*0940*/  LDC.64 R2, c[0x0][0x388] ;  /* 0x0000e200ff027b82 */ /* 0x000e240000000a00 */
[----:B0-----:R-:W-:Y:S01]  /*0950*/  STG.E desc[UR10][R2.64], R13 ;  /* 0x0000000d02007986 */ /* 0x001fe2000c10190a */
[----:B------:R-:W-:Y:S05]  /*0960*/  EXIT ;  /* 0x000000000000794d */ /* 0x000fea0003800000 */
.L_x_2:
[----:B------:R-:W-:-:S00]  /*0970*/  BRA `(.L_x_2) ;  /* 0xfffffffc00fc7947 */ /* 0x000fc0000383ffff */
[----:B------:R-:W-:-:S00]  /*0980*/  NOP ;  /* 0x0000000000007918 */ /* 0x000fc00000000000 */
[----:B------:R-:W-:-:S00]  /*0990*/  NOP ;  /* 0x0000000000007918 */ /* 0x000fc00000000000 */
[----:B------:R-:W-:-:S00]  /*09a0*/  NOP ;  /* 0x0000000000007918 */ /* 0x000fc00000000000 */
[----:B------:R-:W-:-:S00]  /*09b0*/  NOP ;  /* 0x0000000000007918 */ /* 0x000fc00000000000 */
[----:B------:R-:W-:-:S00]  /*09c0*/  NOP ;  /* 0x0000000000007918 */ /* 0x000fc00000000000 */
[----:B------:R-:W-:-:S00]  /*09d0*/  NOP ;  /* 0x0000000000007918 */ /* 0x000fc00000000000 */
[----:B------:R-:W-:-:S00]  /*09e0*/  NOP ;  /* 0x0000000000007918 */ /* 0x000fc00000000000 */
[----:B------:R-:W-:-:S00]  /*09f0*/  NOP ;  /* 0x0000000000007918 */ /* 0x000fc00000000000 */
.L_x_3:


//--------------------- .nv.shared.reserved.0     --------------------------
	.section	.nv.shared.reserved.0,"aw",@nobits
	.weak		__nv_reservedSMEM_offset_0_alias
	.size		__nv_reservedSMEM_offset_0_alias, 0, 64
	.other		__nv_reservedSMEM_offset_0_alias,@"STO_CUDA_RESERVED_SHARED STV_DEFAULT"
__nv_reservedSMEM_offset_0_alias:
	.zero		0
	.zero		64


//--------------------- .nv.constant0.default_function_kernel --------------------------
	.section	.nv.constant0.default_function_kernel,"a",@progbits
	.sectionflags	@""
	.align	4
.nv.constant0.default_function_kernel:
	.zero		912


//--------------------- SYMBOLS --------------------------

	.type		.nv.reservedSmem.offset0,@object
	.size		.nv.reservedSmem.offset0,0x4
